//
// Generated by NVIDIA NVVM Compiler
//
// Compiler Build ID: CL-36424714
// Cuda compilation tools, release 13.0, V13.0.88
// Based on NVVM 20.0.0
//

.version 9.0
.target sm_100
.address_size 64

	// .globl	_Z6whoamiv
.extern .func  (.param .b32 func_retval0) vprintf
(
	.param .b64 vprintf_param_0,
	.param .b64 vprintf_param_1
)
;
.global .align 1 .b8 $str[57] = {37, 48, 52, 100, 32, 124, 32, 98, 108, 111, 99, 107, 40, 37, 100, 32, 37, 100, 32, 37, 100, 41, 41, 61, 32, 37, 51, 100, 32, 33, 116, 104, 114, 101, 97, 100, 40, 37, 32, 100, 32, 37, 32, 100, 32, 37, 32, 100, 41, 32, 61, 32, 37, 51, 100, 10};

.visible .entry _Z6whoamiv()
{
	.local .align 8 .b8 	__local_depot0[24];
	.reg .b64 	%SP;
	.reg .b64 	%SPL;
	.reg .b32 	%r<22>;
	.reg .b64 	%rd<5>;

	mov.u64 	%SPL, __local_depot0;
	cvta.local.u64 	%SP, %SPL;
	add.u64 	%rd1, %SP, 0;
	add.u64 	%rd2, %SPL, 0;
	mov.u32 	%r1, %ctaid.x;
	mov.u32 	%r2, %ctaid.y;
	mov.u32 	%r3, %nctaid.x;
	mov.u32 	%r4, %ctaid.z;
	mov.u32 	%r5, %nctaid.y;
	add.s32 	%r6, %r4, %r2;
	add.s32 	%r7, %r5, %r1;
	mad.lo.s32 	%r8, %r6, %r3, %r7;
	mov.u32 	%r9, %ntid.x;
	mov.u32 	%r10, %ntid.y;
	mov.u32 	%r11, %ntid.z;
	mul.lo.s32 	%r12, %r10, %r9;
	mul.lo.s32 	%r13, %r12, %r11;
	mov.u32 	%r14, %tid.x;
	mov.u32 	%r15, %tid.y;
	mad.lo.s32 	%r16, %r15, %r9, %r14;
	mov.u32 	%r17, %tid.z;
	mad.lo.s32 	%r18, %r17, %r10, %r16;
	mad.lo.s32 	%r19, %r13, %r8, %r18;
	st.local.v2.u32 	[%rd2], {%r19, %r1};
	st.local.v2.u32 	[%rd2+8], {%r2, %r4};
	st.local.u32 	[%rd2+16], %r18;
	mov.u64 	%rd3, $str;
	cvta.global.u64 	%rd4, %rd3;
	{ // callseq 0, 0
	.param .b64 param0;
	st.param.b64 	[param0], %rd4;
	.param .b64 param1;
	st.param.b64 	[param1], %rd1;
	.param .b32 retval0;
	call.uni (retval0), 
	vprintf, 
	(
	param0, 
	param1
	);
	ld.param.b32 	%r20, [retval0];
	} // callseq 0
	ret;

}
	// .globl	_Z10add_blocksPiS_S_
.visible .entry _Z10add_blocksPiS_S_(
	.param .u64 .ptr .align 1 _Z10add_blocksPiS_S__param_0,
	.param .u64 .ptr .align 1 _Z10add_blocksPiS_S__param_1,
	.param .u64 .ptr .align 1 _Z10add_blocksPiS_S__param_2
)
{
	.reg .b32 	%r<5>;
	.reg .b64 	%rd<11>;

	ld.param.u64 	%rd1, [_Z10add_blocksPiS_S__param_0];
	ld.param.u64 	%rd2, [_Z10add_blocksPiS_S__param_1];
	ld.param.u64 	%rd3, [_Z10add_blocksPiS_S__param_2];
	cvta.to.global.u64 	%rd4, %rd3;
	cvta.to.global.u64 	%rd5, %rd2;
	cvta.to.global.u64 	%rd6, %rd1;
	mov.u32 	%r1, %ctaid.x;
	mul.wide.u32 	%rd7, %r1, 4;
	add.s64 	%rd8, %rd6, %rd7;
	ld.global.u32 	%r2, [%rd8];
	add.s64 	%rd9, %rd5, %rd7;
	ld.global.u32 	%r3, [%rd9];
	add.s32 	%r4, %r3, %r2;
	add.s64 	%rd10, %rd4, %rd7;
	st.global.u32 	[%rd10], %r4;
	ret;

}
	// .globl	_Z11add_threadsPiS_S_
.visible .entry _Z11add_threadsPiS_S_(
	.param .u64 .ptr .align 1 _Z11add_threadsPiS_S__param_0,
	.param .u64 .ptr .align 1 _Z11add_threadsPiS_S__param_1,
	.param .u64 .ptr .align 1 _Z11add_threadsPiS_S__param_2
)
{
	.reg .b32 	%r<5>;
	.reg .b64 	%rd<11>;

	ld.param.u64 	%rd1, [_Z11add_threadsPiS_S__param_0];
	ld.param.u64 	%rd2, [_Z11add_threadsPiS_S__param_1];
	ld.param.u64 	%rd3, [_Z11add_threadsPiS_S__param_2];
	cvta.to.global.u64 	%rd4, %rd3;
	cvta.to.global.u64 	%rd5, %rd2;
	cvta.to.global.u64 	%rd6, %rd1;
	mov.u32 	%r1, %tid.x;
	mul.wide.u32 	%rd7, %r1, 4;
	add.s64 	%rd8, %rd6, %rd7;
	ld.global.u32 	%r2, [%rd8];
	add.s64 	%rd9, %rd5, %rd7;
	ld.global.u32 	%r3, [%rd9];
	add.s32 	%r4, %r3, %r2;
	add.s64 	%rd10, %rd4, %rd7;
	st.global.u32 	[%rd10], %r4;
	ret;

}
	// .globl	_Z3addPiS_S_i
.visible .entry _Z3addPiS_S_i(
	.param .u64 .ptr .align 1 _Z3addPiS_S_i_param_0,
	.param .u64 .ptr .align 1 _Z3addPiS_S_i_param_1,
	.param .u64 .ptr .align 1 _Z3addPiS_S_i_param_2,
	.param .u32 _Z3addPiS_S_i_param_3
)
{
	.reg .pred 	%p<2>;
	.reg .b32 	%r<9>;
	.reg .b64 	%rd<11>;

	ld.param.u64 	%rd1, [_Z3addPiS_S_i_param_0];
	ld.param.u64 	%rd2, [_Z3addPiS_S_i_param_1];
	ld.param.u64 	%rd3, [_Z3addPiS_S_i_param_2];
	ld.param.u32 	%r2, [_Z3addPiS_S_i_param_3];
	mov.u32 	%r3, %tid.x;
	mov.u32 	%r4, %ctaid.x;
	mov.u32 	%r5, %ntid.x;
	mad.lo.s32 	%r1, %r4, %r5, %r3;
	setp.ge.s32 	%p1, %r1, %r2;
	@%p1 bra 	$L__BB3_2;
	cvta.to.global.u64 	%rd4, %rd1;
	cvta.to.global.u64 	%rd5, %rd2;
	cvta.to.global.u64 	%rd6, %rd3;
	mul.wide.s32 	%rd7, %r1, 4;
	add.s64 	%rd8, %rd4, %rd7;
	ld.global.u32 	%r6, [%rd8];
	add.s64 	%rd9, %rd5, %rd7;
	ld.global.u32 	%r7, [%rd9];
	add.s32 	%r8, %r7, %r6;
	add.s64 	%rd10, %rd6, %rd7;
	st.global.u32 	[%rd10], %r8;
$L__BB3_2:
	ret;

}


// ===== COMPILED SASS (sm_100) =====

	.target	sm_100

	.elftype	@"ET_EXEC"


//--------------------- .note.nv.tkinfo           --------------------------
	.section	.note.nv.tkinfo,"",@"SHT_NOTE"
	.sectionflags	@"SHF_NOTE_NV_TKINFO"
	.tkinfo
        /*0018*/ 	.word	0x00000002
        /*0030*/ 	.string	""
        /*0030*/ 	.string	"ptxas"
        /*0030*/ 	.string	"Cuda compilation tools, release 13.0, V13.0.88"
        /*0030*/ 	.string	"Build cuda_13.0.r13.0/compiler.36424714_0"
        /*0030*/ 	.string	"-arch sm_100 -m 64 "



//--------------------- .note.nv.cuinfo           --------------------------
	.section	.note.nv.cuinfo,"",@"SHT_NOTE"
	.sectionflags	@"SHF_NOTE_NV_CUINFO"
        /*0018*/ 	.short	0x0002
        /*001a*/ 	.short	0x0064
        /*001c*/ 	.short	0x0082
	.zero		2


//--------------------- .nv.info                  --------------------------
	.section	.nv.info,"",@"SHT_CUDA_INFO"
	.align	4


	//----- nvinfo : EIATTR_REGCOUNT
	.align		4
        /*0000*/ 	.byte	0x04, 0x2f
        /*0002*/ 	.short	(.L_2 - .L_1)
	.align		4
.L_1:
        /*0004*/ 	.word	index@(_Z6whoamiv)
        /*0008*/ 	.word	0x00000018


	//----- nvinfo : EIATTR_FRAME_SIZE
	.align		4
.L_2:
        /*000c*/ 	.byte	0x04, 0x11
        /*000e*/ 	.short	(.L_4 - .L_3)
	.align		4
.L_3:
        /*0010*/ 	.word	index@(_Z6whoamiv)
        /*0014*/ 	.word	0x00000018


	//----- nvinfo : EIATTR_REGCOUNT
	.align		4
.L_4:
        /*0018*/ 	.byte	0x04, 0x2f
        /*001a*/ 	.short	(.L_6 - .L_5)
	.align		4
.L_5:
        /*001c*/ 	.word	index@(_Z10add_blocksPiS_S_)
        /*0020*/ 	.word	0x0000000c


	//----- nvinfo : EIATTR_FRAME_SIZE
	.align		4
.L_6:
        /*0024*/ 	.byte	0x04, 0x11
        /*0026*/ 	.short	(.L_8 - .L_7)
	.align		4
.L_7:
        /*0028*/ 	.word	index@(_Z10add_blocksPiS_S_)
        /*002c*/ 	.word	0x00000000


	//----- nvinfo : EIATTR_REGCOUNT
	.align		4
.L_8:
        /*0030*/ 	.byte	0x04, 0x2f
        /*0032*/ 	.short	(.L_10 - .L_9)
	.align		4
.L_9:
        /*0034*/ 	.word	index@(_Z11add_threadsPiS_S_)
        /*0038*/ 	.word	0x0000000c


	//----- nvinfo : EIATTR_FRAME_SIZE
	.align		4
.L_10:
        /*003c*/ 	.byte	0x04, 0x11
        /*003e*/ 	.short	(.L_12 - .L_11)
	.align		4
.L_11:
        /*0040*/ 	.word	index@(_Z11add_threadsPiS_S_)
        /*0044*/ 	.word	0x00000000


	//----- nvinfo : EIATTR_REGCOUNT
	.align		4
.L_12:
        /*0048*/ 	.byte	0x04, 0x2f
        /*004a*/ 	.short	(.L_14 - .L_13)
	.align		4
.L_13:
        /*004c*/ 	.word	index@(_Z3addPiS_S_i)
        /*0050*/ 	.word	0x0000000c


	//----- nvinfo : EIATTR_FRAME_SIZE
	.align		4
.L_14:
        /*0054*/ 	.byte	0x04, 0x11
        /*0056*/ 	.short	(.L_16 - .L_15)
	.align		4
.L_15:
        /*0058*/ 	.word	index@(_Z3addPiS_S_i)
        /*005c*/ 	.word	0x00000000


	//----- nvinfo : EIATTR_MIN_STACK_SIZE
	.align		4
.L_16:
        /*0060*/ 	.byte	0x04, 0x12
        /*0062*/ 	.short	(.L_18 - .L_17)
	.align		4
.L_17:
        /*0064*/ 	.word	index@(_Z3addPiS_S_i)
        /*0068*/ 	.word	0x00000000


	//----- nvinfo : EIATTR_MIN_STACK_SIZE
	.align		4
.L_18:
        /*006c*/ 	.byte	0x04, 0x12
        /*006e*/ 	.short	(.L_20 - .L_19)
	.align		4
.L_19:
        /*0070*/ 	.word	index@(_Z11add_threadsPiS_S_)
        /*0074*/ 	.word	0x00000000


	//----- nvinfo : EIATTR_MIN_STACK_SIZE
	.align		4
.L_20:
        /*0078*/ 	.byte	0x04, 0x12
        /*007a*/ 	.short	(.L_22 - .L_21)
	.align		4
.L_21:
        /*007c*/ 	.word	index@(_Z10add_blocksPiS_S_)
        /*0080*/ 	.word	0x00000000


	//----- nvinfo : EIATTR_MIN_STACK_SIZE
	.align		4
.L_22:
        /*0084*/ 	.byte	0x04, 0x12
        /*0086*/ 	.short	(.L_24 - .L_23)
	.align		4
.L_23:
        /*0088*/ 	.word	index@(_Z6whoamiv)
        /*008c*/ 	.word	0x00000018
.L_24:


//--------------------- .nv.compat                --------------------------
	.section	.nv.compat,"",@"SHT_CUDA_COMPAT_INFO"
	.align	4
        /*0000*/ 	.byte	0x02, 0x09, 0x00, 0x00, 0x02, 0x02, 0x01, 0x00, 0x02, 0x05, 0x05, 0x00, 0x03, 0x07, 0x01, 0x01
        /*0010*/ 	.byte	0x02, 0x03, 0x00, 0x00, 0x02, 0x06, 0x01, 0x00, 0x04, 0x0b, 0x08, 0x00, 0x09, 0x00, 0x00, 0x00
        /*0020*/ 	.byte	0x00, 0x00, 0x00, 0x00


//--------------------- .nv.info._Z3addPiS_S_i    --------------------------
	.section	.nv.info._Z3addPiS_S_i,"",@"SHT_CUDA_INFO"
	.sectionflags	@""
	.align	4


	//----- nvinfo : EIATTR_CUDA_API_VERSION
	.align		4
        /*0000*/ 	.byte	0x04, 0x37
        /*0002*/ 	.short	(.L_26 - .L_25)
.L_25:
        /*0004*/ 	.word	0x00000082


	//----- nvinfo : EIATTR_KPARAM_INFO
	.align		4
.L_26:
        /*0008*/ 	.byte	0x04, 0x17
        /*000a*/ 	.short	(.L_28 - .L_27)
.L_27:
        /*000c*/ 	.word	0x00000000
        /*0010*/ 	.short	0x0003
        /*0012*/ 	.short	0x0018
        /*0014*/ 	.byte	0x00, 0xf0, 0x11, 0x00


	//----- nvinfo : EIATTR_KPARAM_INFO
	.align		4
.L_28:
        /*0018*/ 	.byte	0x04, 0x17
        /*001a*/ 	.short	(.L_30 - .L_29)
.L_29:
        /*001c*/ 	.word	0x00000000
        /*0020*/ 	.short	0x0002
        /*0022*/ 	.short	0x0010
        /*0024*/ 	.byte	0x00, 0xf5, 0x21, 0x00


	//----- nvinfo : EIATTR_KPARAM_INFO
	.align		4
.L_30:
        /*0028*/ 	.byte	0x04, 0x17
        /*002a*/ 	.short	(.L_32 - .L_31)
.L_31:
        /*002c*/ 	.word	0x00000000
        /*0030*/ 	.short	0x0001
        /*0032*/ 	.short	0x0008
        /*0034*/ 	.byte	0x00, 0xf5, 0x21, 0x00


	//----- nvinfo : EIATTR_KPARAM_INFO
	.align		4
.L_32:
        /*0038*/ 	.byte	0x04, 0x17
        /*003a*/ 	.short	(.L_34 - .L_33)
.L_33:
        /*003c*/ 	.word	0x00000000
        /*0040*/ 	.short	0x0000
        /*0042*/ 	.short	0x0000
        /*0044*/ 	.byte	0x00, 0xf5, 0x21, 0x00


	//----- nvinfo : EIATTR_SPARSE_MMA_MASK
	.align		4
.L_34:
        /*0048*/ 	.byte	0x03, 0x50
        /*004a*/ 	.short	0x0000


	//----- nvinfo : EIATTR_MAXREG_COUNT
	.align		4
        /*004c*/ 	.byte	0x03, 0x1b
        /*004e*/ 	.short	0x00ff


	//----- nvinfo : EIATTR_MERCURY_ISA_VERSION
	.align		4
        /*0050*/ 	.byte	0x03, 0x5f
        /*0052*/ 	.short	0x0101


	//----- nvinfo : EIATTR_VRC_CTA_INIT_COUNT
	.align		4
        /*0054*/ 	.byte	0x02, 0x4a
	.zero		1
	.zero		1


	//----- nvinfo : EIATTR_EXIT_INSTR_OFFSETS
	.align		4
        /*0058*/ 	.byte	0x04, 0x1c
        /*005a*/ 	.short	(.L_36 - .L_35)


	//   ....[0]....
.L_35:
        /*005c*/ 	.word	0x00000070


	//   ....[1]....
        /*0060*/ 	.word	0x00000130


	//----- nvinfo : EIATTR_CBANK_PARAM_SIZE
	.align		4
.L_36:
        /*0064*/ 	.byte	0x03, 0x19
        /*0066*/ 	.short	0x001c


	//----- nvinfo : EIATTR_PARAM_CBANK
	.align		4
        /*0068*/ 	.byte	0x04, 0x0a
        /*006a*/ 	.short	(.L_38 - .L_37)
	.align		4
.L_37:
        /*006c*/ 	.word	index@(.nv.constant0._Z3addPiS_S_i)
        /*0070*/ 	.short	0x0380
        /*0072*/ 	.short	0x001c


	//----- nvinfo : EIATTR_SW_WAR
	.align		4
.L_38:
        /*0074*/ 	.byte	0x04, 0x36
        /*0076*/ 	.short	(.L_40 - .L_39)
.L_39:
        /*0078*/ 	.word	0x00000008
.L_40:


//--------------------- .nv.info._Z11add_threadsPiS_S_ --------------------------
	.section	.nv.info._Z11add_threadsPiS_S_,"",@"SHT_CUDA_INFO"
	.sectionflags	@""
	.align	4


	//----- nvinfo : EIATTR_CUDA_API_VERSION
	.align		4
        /*0000*/ 	.byte	0x04, 0x37
        /*0002*/ 	.short	(.L_42 - .L_41)
.L_41:
        /*0004*/ 	.word	0x00000082


	//----- nvinfo : EIATTR_KPARAM_INFO
	.align		4
.L_42:
        /*0008*/ 	.byte	0x04, 0x17
        /*000a*/ 	.short	(.L_44 - .L_43)
.L_43:
        /*000c*/ 	.word	0x00000000
        /*0010*/ 	.short	0x0002
        /*0012*/ 	.short	0x0010
        /*0014*/ 	.byte	0x00, 0xf5, 0x21, 0x00


	//----- nvinfo : EIATTR_KPARAM_INFO
	.align		4
.L_44:
        /*0018*/ 	.byte	0x04, 0x17
        /*001a*/ 	.short	(.L_46 - .L_45)
.L_45:
        /*001c*/ 	.word	0x00000000
        /*0020*/ 	.short	0x0001
        /*0022*/ 	.short	0x0008
        /*0024*/ 	.byte	0x00, 0xf5, 0x21, 0x00


	//----- nvinfo : EIATTR_KPARAM_INFO
	.align		4
.L_46:
        /*0028*/ 	.byte	0x04, 0x17
        /*002a*/ 	.short	(.L_48 - .L_47)
.L_47:
        /*002c*/ 	.word	0x00000000
        /*0030*/ 	.short	0x0000
        /*0032*/ 	.short	0x0000
        /*0034*/ 	.byte	0x00, 0xf5, 0x21, 0x00


	//----- nvinfo : EIATTR_SPARSE_MMA_MASK
	.align		4
.L_48:
        /*0038*/ 	.byte	0x03, 0x50
        /*003a*/ 	.short	0x0000


	//----- nvinfo : EIATTR_MAXREG_COUNT
	.align		4
        /*003c*/ 	.byte	0x03, 0x1b
        /*003e*/ 	.short	0x00ff


	//----- nvinfo : EIATTR_MERCURY_ISA_VERSION
	.align		4
        /*0040*/ 	.byte	0x03, 0x5f
        /*0042*/ 	.short	0x0101


	//----- nvinfo : EIATTR_VRC_CTA_INIT_COUNT
	.align		4
        /*0044*/ 	.byte	0x02, 0x4a
	.zero		1
	.zero		1


	//----- nvinfo : EIATTR_EXIT_INSTR_OFFSETS
	.align		4
        /*0048*/ 	.byte	0x04, 0x1c
        /*004a*/ 	.short	(.L_50 - .L_49)


	//   ....[0]....
.L_49:
        /*004c*/ 	.word	0x000000d0


	//----- nvinfo : EIATTR_CBANK_PARAM_SIZE
	.align		4
.L_50:
        /*0050*/ 	.byte	0x03, 0x19
        /*0052*/ 	.short	0x0018


	//----- nvinfo : EIATTR_PARAM_CBANK
	.align		4
        /*0054*/ 	.byte	0x04, 0x0a
        /*0056*/ 	.short	(.L_52 - .L_51)
	.align		4
.L_51:
        /*0058*/ 	.word	index@(.nv.constant0._Z11add_threadsPiS_S_)
        /*005c*/ 	.short	0x0380
        /*005e*/ 	.short	0x0018


	//----- nvinfo : EIATTR_SW_WAR
	.align		4
.L_52:
        /*0060*/ 	.byte	0x04, 0x36
        /*0062*/ 	.short	(.L_54 - .L_53)
.L_53:
        /*0064*/ 	.word	0x00000008
.L_54:


//--------------------- .nv.info._Z10add_blocksPiS_S_ --------------------------
	.section	.nv.info._Z10add_blocksPiS_S_,"",@"SHT_CUDA_INFO"
	.sectionflags	@""
	.align	4


	//----- nvinfo : EIATTR_CUDA_API_VERSION
	.align		4
        /*0000*/ 	.byte	0x04, 0x37
        /*0002*/ 	.short	(.L_56 - .L_55)
.L_55:
        /*0004*/ 	.word	0x00000082


	//----- nvinfo : EIATTR_KPARAM_INFO
	.align		4
.L_56:
        /*0008*/ 	.byte	0x04, 0x17
        /*000a*/ 	.short	(.L_58 - .L_57)
.L_57:
        /*000c*/ 	.word	0x00000000
        /*0010*/ 	.short	0x0002
        /*0012*/ 	.short	0x0010
        /*0014*/ 	.byte	0x00, 0xf5, 0x21, 0x00


	//----- nvinfo : EIATTR_KPARAM_INFO
	.align		4
.L_58:
        /*0018*/ 	.byte	0x04, 0x17
        /*001a*/ 	.short	(.L_60 - .L_59)
.L_59:
        /*001c*/ 	.word	0x00000000
        /*0020*/ 	.short	0x0001
        /*0022*/ 	.short	0x0008
        /*0024*/ 	.byte	0x00, 0xf5, 0x21, 0x00


	//----- nvinfo : EIATTR_KPARAM_INFO
	.align		4
.L_60:
        /*0028*/ 	.byte	0x04, 0x17
        /*002a*/ 	.short	(.L_62 - .L_61)
.L_61:
        /*002c*/ 	.word	0x00000000
        /*0030*/ 	.short	0x0000
        /*0032*/ 	.short	0x0000
        /*0034*/ 	.byte	0x00, 0xf5, 0x21, 0x00


	//----- nvinfo : EIATTR_SPARSE_MMA_MASK
	.align		4
.L_62:
        /*0038*/ 	.byte	0x03, 0x50
        /*003a*/ 	.short	0x0000


	//----- nvinfo : EIATTR_MAXREG_COUNT
	.align		4
        /*003c*/ 	.byte	0x03, 0x1b
        /*003e*/ 	.short	0x00ff


	//----- nvinfo : EIATTR_MERCURY_ISA_VERSION
	.align		4
        /*0040*/ 	.byte	0x03, 0x5f
        /*0042*/ 	.short	0x0101


	//----- nvinfo : EIATTR_VRC_CTA_INIT_COUNT
	.align		4
        /*0044*/ 	.byte	0x02, 0x4a
	.zero		1
	.zero		1


	//----- nvinfo : EIATTR_EXIT_INSTR_OFFSETS
	.align		4
        /*0048*/ 	.byte	0x04, 0x1c
        /*004a*/ 	.short	(.L_64 - .L_63)


	//   ....[0]....
.L_63:
        /*004c*/ 	.word	0x000000d0


	//----- nvinfo : EIATTR_CBANK_PARAM_SIZE
	.align		4
.L_64:
        /*0050*/ 	.byte	0x03, 0x19
        /*0052*/ 	.short	0x0018


	//----- nvinfo : EIATTR_PARAM_CBANK
	.align		4
        /*0054*/ 	.byte	0x04, 0x0a
        /*0056*/ 	.short	(.L_66 - .L_65)
	.align		4
.L_65:
        /*0058*/ 	.word	index@(.nv.constant0._Z10add_blocksPiS_S_)
        /*005c*/ 	.short	0x0380
        /*005e*/ 	.short	0x0018


	//----- nvinfo : EIATTR_SW_WAR
	.align		4
.L_66:
        /*0060*/ 	.byte	0x04, 0x36
        /*0062*/ 	.short	(.L_68 - .L_67)
.L_67:
        /*0064*/ 	.word	0x00000008
.L_68:


//--------------------- .nv.info._Z6whoamiv       --------------------------
	.section	.nv.info._Z6whoamiv,"",@"SHT_CUDA_INFO"
	.sectionflags	@""
	.align	4


	//----- nvinfo : EIATTR_CUDA_API_VERSION
	.align		4
        /*0000*/ 	.byte	0x04, 0x37
        /*0002*/ 	.short	(.L_70 - .L_69)
.L_69:
        /*0004*/ 	.word	0x00000082


	//----- nvinfo : EIATTR_SPARSE_MMA_MASK
	.align		4
.L_70:
        /*0008*/ 	.byte	0x03, 0x50
        /*000a*/ 	.short	0x0000


	//----- nvinfo : EIATTR_MAXREG_COUNT
	.align		4
        /*000c*/ 	.byte	0x03, 0x1b
        /*000e*/ 	.short	0x00ff


	//----- nvinfo : EIATTR_EXTERNS
	.align		4
        /*0010*/ 	.byte	0x04, 0x0f
        /*0012*/ 	.short	(.L_72 - .L_71)


	//   ....[0]....
	.align		4
.L_71:
        /*0014*/ 	.word	index@(vprintf)


	//----- nvinfo : EIATTR_MERCURY_ISA_VERSION
	.align		4
.L_72:
        /*0018*/ 	.byte	0x03, 0x5f
        /*001a*/ 	.short	0x0101


	//----- nvinfo : EIATTR_VRC_CTA_INIT_COUNT
	.align		4
        /*001c*/ 	.byte	0x02, 0x4a
	.zero		1
	.zero		1


	//----- nvinfo : EIATTR_SYSCALL_OFFSETS
	.align		4
        /*0020*/ 	.byte	0x04, 0x46
        /*0022*/ 	.short	(.L_74 - .L_73)


	//   ....[0]....
.L_73:
        /*0024*/ 	.word	0x00000220


	//----- nvinfo : EIATTR_EXIT_INSTR_OFFSETS
	.align		4
.L_74:
        /*0028*/ 	.byte	0x04, 0x1c
        /*002a*/ 	.short	(.L_76 - .L_75)


	//   ....[0]....
.L_75:
        /*002c*/ 	.word	0x00000230


	//----- nvinfo : EIATTR_SW_WAR
	.align		4
.L_76:
        /*0030*/ 	.byte	0x04, 0x36
        /*0032*/ 	.short	(.L_78 - .L_77)
.L_77:
        /*0034*/ 	.word	0x00000008
.L_78:


//--------------------- .nv.callgraph             --------------------------
	.section	.nv.callgraph,"",@"SHT_CUDA_CALLGRAPH"
	.align	4
	.sectionentsize	8
	.align		4
        /*0000*/ 	.word	0x00000000
	.align		4
        /*0004*/ 	.word	0xffffffff
	.align		4
        /*0008*/ 	.word	index@(_Z6whoamiv)
	.align		4
        /*000c*/ 	.word	index@(vprintf)
	.align		4
        /*0010*/ 	.word	0x00000000
	.align		4
        /*0014*/ 	.word	0xfffffffe
	.align		4
        /*0018*/ 	.word	0x00000000
	.align		4
        /*001c*/ 	.word	0xfffffffd
	.align		4
        /*0020*/ 	.word	0x00000000
	.align		4
        /*0024*/ 	.word	0xfffffffc


//--------------------- .nv.constant4             --------------------------
	.section	.nv.constant4,"a",@progbits
	.align	8
	.align		8
.nv.constant4:
        /*0000*/ 	.dword	$str
	.align		8
        /*0008*/ 	.dword	vprintf


//--------------------- .text._Z3addPiS_S_i       --------------------------
	.section	.text._Z3addPiS_S_i,"ax",@progbits
	.align	128
        .global         _Z3addPiS_S_i
        .type           _Z3addPiS_S_i,@function
        .size           _Z3addPiS_S_i,(.L_x_5 - _Z3addPiS_S_i)
        .other          _Z3addPiS_S_i,@"STO_CUDA_ENTRY STV_DEFAULT"
_Z3addPiS_S_i:
.text._Z3addPiS_S_i:
[----:B------:R-:W-:Y:S01]  /*0000*/  LDC R1, c[0x0][0x37c] ;  /* 0x0000df00ff017b82 */ /* 0x000fe20000000800 */
[----:B------:R-:W0:Y:S07]  /*0010*/  S2R R9, SR_TID.X ;  /* 0x0000000000097919 */ /* 0x000e2e0000002100 */
[----:B------:R-:W0:Y:S01]  /*0020*/  S2UR UR4, SR_CTAID.X ;  /* 0x00000000000479c3 */ /* 0x000e220000002500 */
[----:B------:R-:W1:Y:S07]  /*0030*/  LDCU UR5, c[0x0][0x398] ;  /* 0x00007300ff0577ac */ /* 0x000e6e0008000800 */
[----:B------:R-:W0:Y:S02]  /*0040*/  LDC R0, c[0x0][0x360] ;  /* 0x0000d800ff007b82 */ /* 0x000e240000000800 */
[----:B0-----:R-:W-:-:S05]  /*0050*/  IMAD R9, R0, UR4, R9 ;  /* 0x0000000400097c24 */ /* 0x001fca000f8e0209 */
[----:B-1----:R-:W-:-:S13]  /*0060*/  ISETP.GE.AND P0, PT, R9, UR5, PT ;  /* 0x0000000509007c0c */ /* 0x002fda000bf06270 */
[----:B------:R-:W-:Y:S05]  /*0070*/  @P0 EXIT ;  /* 0x000000000000094d */ /* 0x000fea0003800000 */
[----:B------:R-:W0:Y:S01]  /*0080*/  LDC.64 R2, c[0x0][0x380] ;  /* 0x0000e000ff027b82 */ /* 0x000e220000000a00 */
[----:B------:R-:W1:Y:S07]  /*0090*/  LDCU.64 UR4, c[0x0][0x358] ;  /* 0x00006b00ff0477ac */ /* 0x000e6e0008000a00 */
[----:B------:R-:W2:Y:S08]  /*00a0*/  LDC.64 R4, c[0x0][0x388] ;  /* 0x0000e200ff047b82 */ /* 0x000eb00000000a00 */
[----:B------:R-:W3:Y:S01]  /*00b0*/  LDC.64 R6, c[0x0][0x390] ;  /* 0x0000e400ff067b82 */ /* 0x000ee20000000a00 */
[----:B0-----:R-:W-:-:S06]  /*00c0*/  IMAD.WIDE R2, R9, 0x4, R2 ;  /* 0x0000000409027825 */ /* 0x001fcc00078e0202 */
[----:B-1----:R-:W4:Y:S01]  /*00d0*/  LDG.E R2, desc[UR4][R2.64] ;  /* 0x0000000402027981 */ /* 0x002f22000c1e1900 */
[----:B--2---:R-:W-:-:S06]  /*00e0*/  IMAD.WIDE R4, R9, 0x4, R4 ;  /* 0x0000000409047825 */ /* 0x004fcc00078e0204 */
[----:B------:R-:W4:Y:S01]  /*00f0*/  LDG.E R5, desc[UR4][R4.64] ;  /* 0x0000000404057981 */ /* 0x000f22000c1e1900 */
[----:B---3--:R-:W-:Y:S01]  /*0100*/  IMAD.WIDE R6, R9, 0x4, R6 ;  /* 0x0000000409067825 */ /* 0x008fe200078e0206 */
[----:B----4-:R-:W-:-:S05]  /*0110*/  IADD3 R9, PT, PT, R2, R5, RZ ;  /* 0x0000000502097210 */ /* 0x010fca0007ffe0ff */
[----:B------:R-:W-:Y:S01]  /*0120*/  STG.E desc[UR4][R6.64], R9 ;  /* 0x0000000906007986 */ /* 0x000fe2000c101904 */
[----:B------:R-:W-:Y:S05]  /*0130*/  EXIT ;  /* 0x000000000000794d */ /* 0x000fea0003800000 */
.L_x_0:
[----:B------:R-:W-:-:S00]  /*0140*/  BRA `(.L_x_0) ;  /* 0xfffffffc00fc7947 */ /* 0x000fc0000383ffff */
[----:B------:R-:W-:-:S00]  /*0150*/  NOP ;  /* 0x0000000000007918 */ /* 0x000fc00000000000 */
        /* <DEDUP_REMOVED lines=10> */
.L_x_5:


//--------------------- .text._Z11add_threadsPiS_S_ --------------------------
	.section	.text._Z11add_threadsPiS_S_,"ax",@progbits
	.align	128
        .global         _Z11add_threadsPiS_S_
        .type           _Z11add_threadsPiS_S_,@function
        .size           _Z11add_threadsPiS_S_,(.L_x_6 - _Z11add_threadsPiS_S_)
        .other          _Z11add_threadsPiS_S_,@"STO_CUDA_ENTRY STV_DEFAULT"
_Z11add_threadsPiS_S_:
.text._Z11add_threadsPiS_S_:
[----:B------:R-:W-:Y:S01]  /*0000*/  LDC R1, c[0x0][0x37c] ;  /* 0x0000df00ff017b82 */ /* 0x000fe20000000800 */
[----:B------:R-:W0:Y:S07]  /*0010*/  S2R R9, SR_TID.X ;  /* 0x0000000000097919 */ /* 0x000e2e0000002100 */
[----:B------:R-:W0:Y:S01]  /*0020*/  LDC.64 R2, c[0x0][0x380] ;  /* 0x0000e000ff027b82 */ /* 0x000e220000000a00 */
[----:B------:R-:W1:Y:S07]  /*0030*/  LDCU.64 UR4, c[0x0][0x358] ;  /* 0x00006b00ff0477ac */ /* 0x000e6e0008000a00 */
[----:B------:R-:W2:Y:S08]  /*0040*/  LDC.64 R4, c[0x0][0x388] ;  /* 0x0000e200ff047b82 */ /* 0x000eb00000000a00 */
[----:B------:R-:W3:Y:S01]  /*0050*/  LDC.64 R6, c[0x0][0x390] ;  /* 0x0000e400ff067b82 */ /* 0x000ee20000000a00 */
[----:B0-----:R-:W-:-:S04]  /*0060*/  IMAD.WIDE.U32 R2, R9, 0x4, R2 ;  /* 0x0000000409027825 */ /* 0x001fc800078e0002 */
[C---:B--2---:R-:W-:Y:S02]  /*0070*/  IMAD.WIDE.U32 R4, R9.reuse, 0x4, R4 ;  /* 0x0000000409047825 */ /* 0x044fe400078e0004 */
[----:B-1----:R-:W2:Y:S04]  /*0080*/  LDG.E R2, desc[UR4][R2.64] ;  /* 0x0000000402027981 */ /* 0x002ea8000c1e1900 */
[----:B------:R-:W2:Y:S01]  /*0090*/  LDG.E R5, desc[UR4][R4.64] ;  /* 0x0000000404057981 */ /* 0x000ea2000c1e1900 */
[----:B---3--:R-:W-:Y:S01]  /*00a0*/  IMAD.WIDE.U32 R6, R9, 0x4, R6 ;  /* 0x0000000409067825 */ /* 0x008fe200078e0006 */
[----:B--2---:R-:W-:-:S05]  /*00b0*/  IADD3 R9, PT, PT, R2, R5, RZ ;  /* 0x0000000502097210 */ /* 0x004fca0007ffe0ff */
[----:B------:R-:W-:Y:S01]  /*00c0*/  STG.E desc[UR4][R6.64], R9 ;  /* 0x0000000906007986 */ /* 0x000fe2000c101904 */
[----:B------:R-:W-:Y:S05]  /*00d0*/  EXIT ;  /* 0x000000000000794d */ /* 0x000fea0003800000 */
.L_x_1:
        /* <DEDUP_REMOVED lines=10> */
.L_x_6:


//--------------------- .text._Z10add_blocksPiS_S_ --------------------------
	.section	.text._Z10add_blocksPiS_S_,"ax",@progbits
	.align	128
        .global         _Z10add_blocksPiS_S_
        .type           _Z10add_blocksPiS_S_,@function
        .size           _Z10add_blocksPiS_S_,(.L_x_7 - _Z10add_blocksPiS_S_)
        .other          _Z10add_blocksPiS_S_,@"STO_CUDA_ENTRY STV_DEFAULT"
_Z10add_blocksPiS_S_:
.text._Z10add_blocksPiS_S_:
[----:B------:R-:W-:Y:S01]  /*0000*/  LDC R1, c[0x0][0x37c] ;  /* 0x0000df00ff017b82 */ /* 0x000fe20000000800 */
[----:B------:R-:W0:Y:S07]  /*0010*/  S2R R9, SR_CTAID.X ;  /* 0x0000000000097919 */ /* 0x000e2e0000002500 */
        /* <DEDUP_REMOVED lines=12> */
.L_x_2:
        /* <DEDUP_REMOVED lines=10> */
.L_x_7:


//--------------------- .text._Z6whoamiv          --------------------------
	.section	.text._Z6whoamiv,"ax",@progbits
	.align	128
        .global         _Z6whoamiv
        .type           _Z6whoamiv,@function
        .size           _Z6whoamiv,(.L_x_8 - _Z6whoamiv)
        .other          _Z6whoamiv,@"STO_CUDA_ENTRY STV_DEFAULT"
_Z6whoamiv:
.text._Z6whoamiv:
[----:B------:R-:W0:Y:S01]  /*0000*/  LDC R1, c[0x0][0x37c] ;  /* 0x0000df00ff017b82 */ /* 0x000e220000000800 */
[----:B------:R-:W1:Y:S01]  /*0010*/  S2R R3, SR_CTAID.X ;  /* 0x0000000000037919 */ /* 0x000e620000002500 */
[----:B------:R-:W2:Y:S01]  /*0020*/  LDCU UR6, c[0x0][0x2fc] ;  /* 0x00005f80ff0677ac */ /* 0x000ea20008000800 */
[----:B------:R-:W-:Y:S01]  /*0030*/  MOV R8, 0x8 ;  /* 0x0000000800087802 */ /* 0x000fe20000000f00 */
[----:B------:R-:W3:Y:S01]  /*0040*/  S2R R10, SR_CTAID.Y ;  /* 0x00000000000a7919 */ /* 0x000ee20000002600 */
[----:B------:R-:W4:Y:S01]  /*0050*/  LDCU UR7, c[0x0][0x370] ;  /* 0x00006e00ff0777ac */ /* 0x000f220008000800 */
[----:B0-----:R-:W-:Y:S01]  /*0060*/  IADD3 R1, PT, PT, R1, -0x18, RZ ;  /* 0xffffffe801017810 */ /* 0x001fe20007ffe0ff */
[----:B------:R-:W3:Y:S01]  /*0070*/  S2R R11, SR_CTAID.Z ;  /* 0x00000000000b7919 */ /* 0x000ee20000002700 */
[----:B------:R-:W1:Y:S01]  /*0080*/  LDCU UR4, c[0x0][0x374] ;  /* 0x00006e80ff0477ac */ /* 0x000e620008000800 */
[----:B------:R-:W0:Y:S01]  /*0090*/  S2R R2, SR_TID.X ;  /* 0x0000000000027919 */ /* 0x000e220000002100 */
[----:B------:R-:W5:Y:S01]  /*00a0*/  LDCU UR8, c[0x0][0x360] ;  /* 0x00006c00ff0877ac */ /* 0x000f620008000800 */
[----:B------:R-:W0:Y:S01]  /*00b0*/  S2R R7, SR_TID.Y ;  /* 0x0000000000077919 */ /* 0x000e220000002200 */
[----:B------:R-:W5:Y:S01]  /*00c0*/  LDCU UR9, c[0x0][0x364] ;  /* 0x00006c80ff0977ac */ /* 0x000f620008000800 */
[----:B------:R-:W2:Y:S01]  /*00d0*/  S2R R9, SR_TID.Z ;  /* 0x0000000000097919 */ /* 0x000ea20000002300 */
[----:B------:R-:W4:Y:S01]  /*00e0*/  LDCU UR5, c[0x0][0x368] ;  /* 0x00006d00ff0577ac */ /* 0x000f220008000800 */
[----:B-1----:R-:W-:Y:S01]  /*00f0*/  IADD3 R5, PT, PT, R3, UR4, RZ ;  /* 0x0000000403057c10 */ /* 0x002fe2000fffe0ff */
[----:B-----5:R-:W-:-:S04]  /*0100*/  UIMAD UR4, UR8, UR9, URZ ;  /* 0x00000009080472a4 */ /* 0x020fc8000f8e02ff */
[----:B----4-:R-:W-:Y:S01]  /*0110*/  UIMAD UR4, UR4, UR5, URZ ;  /* 0x00000005040472a4 */ /* 0x010fe2000f8e02ff */
[----:B---3--:R-:W-:Y:S01]  /*0120*/  IADD3 R0, PT, PT, R10, R11, RZ ;  /* 0x0000000b0a007210 */ /* 0x008fe20007ffe0ff */
[----:B------:R-:W1:Y:S01]  /*0130*/  LDCU UR5, c[0x0][0x2f8] ;  /* 0x00005f00ff0577ac */ /* 0x000e620008000800 */
[----:B------:R3:W-:Y:S03]  /*0140*/  STL.64 [R1+0x8], R10 ;  /* 0x0000080a01007387 */ /* 0x0007e60000100a00 */
[----:B------:R-:W-:Y:S02]  /*0150*/  IMAD R5, R0, UR7, R5 ;  /* 0x0000000700057c24 */ /* 0x000fe4000f8e0205 */
[----:B0-----:R-:W-:-:S04]  /*0160*/  IMAD R2, R7, UR8, R2 ;  /* 0x0000000807027c24 */ /* 0x001fc8000f8e0202 */
[----:B--2---:R-:W-:Y:S01]  /*0170*/  IMAD R0, R9, UR9, R2 ;  /* 0x0000000909007c24 */ /* 0x004fe2000f8e0202 */
[----:B------:R-:W0:Y:S01]  /*0180*/  LDCU.64 UR8, c[0x4][URZ] ;  /* 0x01000000ff0877ac */ /* 0x000e220008000a00 */
[----:B------:R-:W2:Y:S02]  /*0190*/  LDC.64 R8, c[0x4][R8] ;  /* 0x0100000008087b82 */ /* 0x000ea40000000a00 */
[----:B------:R-:W-:Y:S01]  /*01a0*/  IMAD R2, R5, UR4, R0 ;  /* 0x0000000405027c24 */ /* 0x000fe2000f8e0200 */
[----:B------:R3:W-:Y:S01]  /*01b0*/  STL [R1+0x10], R0 ;  /* 0x0000100001007387 */ /* 0x0007e20000100800 */
[----:B-1----:R-:W-:-:S03]  /*01c0*/  IADD3 R6, P0, PT, R1, UR5, RZ ;  /* 0x0000000501067c10 */ /* 0x002fc6000ff1e0ff */
[----:B------:R3:W-:Y:S02]  /*01d0*/  STL.64 [R1], R2 ;  /* 0x0000000201007387 */ /* 0x0007e40000100a00 */
[----:B------:R-:W-:Y:S02]  /*01e0*/  IMAD.X R7, RZ, RZ, UR6, P0 ;  /* 0x00000006ff077e24 */ /* 0x000fe400080e06ff */
[----:B0-----:R-:W-:Y:S01]  /*01f0*/  IMAD.U32 R4, RZ, RZ, UR8 ;  /* 0x00000008ff047e24 */ /* 0x001fe2000f8e00ff */
[----:B------:R-:W-:-:S07]  /*0200*/  MOV R5, UR9 ;  /* 0x0000000900057c02 */ /* 0x000fce0008000f00 */
[----:B------:R-:W-:-:S07]  /*0210*/  LEPC R20, `(.L_x_3) ;  /* 0x000000001014794e */ /* 0x000fce0000000000 */
[----:B--23--:R-:W-:Y:S05]  /*0220*/  CALL.ABS.NOINC R8 ;  /* 0x0000000008007343 */ /* 0x00cfea0003c00000 */
.L_x_3:
[----:B------:R-:W-:Y:S05]  /*0230*/  EXIT ;  /* 0x000000000000794d */ /* 0x000fea0003800000 */
.L_x_4:
        /* <DEDUP_REMOVED lines=12> */
.L_x_8:


//--------------------- .nv.global.init           --------------------------
	.section	.nv.global.init,"aw",@progbits
.nv.global.init:
	.type		$str,@object
	.size		$str,(.L_0 - $str)
$str:
        /*0000*/ 	.byte	0x25, 0x30, 0x34, 0x64, 0x20, 0x7c, 0x20, 0x62, 0x6c, 0x6f, 0x63, 0x6b, 0x28, 0x25, 0x64, 0x20
        /*0010*/ 	.byte	0x25, 0x64, 0x20, 0x25, 0x64, 0x29, 0x29, 0x3d, 0x20, 0x25, 0x33, 0x64, 0x20, 0x21, 0x74, 0x68
        /*0020*/ 	.byte	0x72, 0x65, 0x61, 0x64, 0x28, 0x25, 0x20, 0x64, 0x20, 0x25, 0x20, 0x64, 0x20, 0x25, 0x20, 0x64
        /*0030*/ 	.byte	0x29, 0x20, 0x3d, 0x20, 0x25, 0x33, 0x64, 0x0a, 0x00
.L_0:


//--------------------- .nv.shared.reserved.0     --------------------------
	.section	.nv.shared.reserved.0,"aw",@nobits
	.weak		__nv_reservedSMEM_offset_0_alias
	.size		__nv_reservedSMEM_offset_0_alias, 0, 64
	.other		__nv_reservedSMEM_offset_0_alias,@"STO_CUDA_RESERVED_SHARED STV_DEFAULT"
__nv_reservedSMEM_offset_0_alias:
	.zero		0
	.zero		64


//--------------------- .nv.constant0._Z3addPiS_S_i --------------------------
	.section	.nv.constant0._Z3addPiS_S_i,"a",@progbits
	.sectionflags	@""
	.align	4
.nv.constant0._Z3addPiS_S_i:
	.zero		924


//--------------------- .nv.constant0._Z11add_threadsPiS_S_ --------------------------
	.section	.nv.constant0._Z11add_threadsPiS_S_,"a",@progbits
	.sectionflags	@""
	.align	4
.nv.constant0._Z11add_threadsPiS_S_:
	.zero		920


//--------------------- .nv.constant0._Z10add_blocksPiS_S_ --------------------------
	.section	.nv.constant0._Z10add_blocksPiS_S_,"a",@progbits
	.sectionflags	@""
	.align	4
.nv.constant0._Z10add_blocksPiS_S_:
	.zero		920


//--------------------- .nv.constant0._Z6whoamiv  --------------------------
	.section	.nv.constant0._Z6whoamiv,"a",@progbits
	.sectionflags	@""
	.align	4
.nv.constant0._Z6whoamiv:
	.zero		896


//--------------------- SYMBOLS --------------------------

	.type		.nv.reservedSmem.offset0,@object
	.size		.nv.reservedSmem.offset0,0x4
	.type		vprintf,@function
